	.headerflags	@"EF_CUDA_TEXMODE_UNIFIED EF_CUDA_64BIT_ADDRESS EF_CUDA_ACCELERATORS EF_CUDA_SM90 EF_CUDA_VIRTUAL_SM(EF_CUDA_SM90)"
	.elftype	@"ET_EXEC"


//--------------------- .nv.info                  --------------------------
	.section	.nv.info,"",@"SHT_CUDA_INFO"
	.align	4


	//----- nvinfo : EIATTR_REGCOUNT
	.align		4
        /*0000*/ 	.byte	0x04, 0x2f
        /*0002*/ 	.short	(.L_3 - .L_2)
	.align		4
.L_2:
        /*0004*/ 	.word	index@(triton_poi_fused__native_batch_norm_legit_no_training_12)
        /*0008*/ 	.word	0x00000012


	//----- nvinfo : EIATTR_MIN_STACK_SIZE
	.align		4
.L_3:
        /*000c*/ 	.byte	0x04, 0x12
        /*000e*/ 	.short	(.L_5 - .L_4)
	.align		4
.L_4:
        /*0010*/ 	.word	index@(triton_poi_fused__native_batch_norm_legit_no_training_12)
        /*0014*/ 	.word	0x00000000


	//----- nvinfo : EIATTR_FRAME_SIZE
	.align		4
.L_5:
        /*0018*/ 	.byte	0x04, 0x11
        /*001a*/ 	.short	(.L_7 - .L_6)
	.align		4
.L_6:
        /*001c*/ 	.word	index@(triton_poi_fused__native_batch_norm_legit_no_training_12)
        /*0020*/ 	.word	0x00000000


	//----- nvinfo : EIATTR_MIN_STACK_SIZE
	.align		4
.L_7:
        /*0024*/ 	.byte	0x04, 0x12
        /*0026*/ 	.short	(.L_9 - .L_8)
	.align		4
.L_8:
        /*0028*/ 	.word	index@(triton_poi_fused__native_batch_norm_legit_no_training_12)
        /*002c*/ 	.word	0x00000000
.L_9:


//--------------------- .nv.info.triton_poi_fused__native_batch_norm_legit_no_training_12 --------------------------
	.section	.nv.info.triton_poi_fused__native_batch_norm_legit_no_training_12,"",@"SHT_CUDA_INFO"
	.sectionflags	@""
	.align	4


	//----- nvinfo : EIATTR_CUDA_API_VERSION
	.align		4
        /*0000*/ 	.byte	0x04, 0x37
        /*0002*/ 	.short	(.L_11 - .L_10)
.L_10:
        /*0004*/ 	.word	0x0000007c


	//----- nvinfo : EIATTR_KPARAM_INFO
	.align		4
.L_11:
        /*0008*/ 	.byte	0x04, 0x17
        /*000a*/ 	.short	(.L_13 - .L_12)
.L_12:
        /*000c*/ 	.word	0x00000000
        /*0010*/ 	.short	0x0006
        /*0012*/ 	.short	0x0030
        /*0014*/ 	.byte	0x00, 0xf0, 0x11, 0x00


	//----- nvinfo : EIATTR_KPARAM_INFO
	.align		4
.L_13:
        /*0018*/ 	.byte	0x04, 0x17
        /*001a*/ 	.short	(.L_15 - .L_14)
.L_14:
        /*001c*/ 	.word	0x00000000
        /*0020*/ 	.short	0x0005
        /*0022*/ 	.short	0x0028
        /*0024*/ 	.byte	0x00, 0xf4, 0x21, 0x00


	//----- nvinfo : EIATTR_KPARAM_INFO
	.align		4
.L_15:
        /*0028*/ 	.byte	0x04, 0x17
        /*002a*/ 	.short	(.L_17 - .L_16)
.L_16:
        /*002c*/ 	.word	0x00000000
        /*0030*/ 	.short	0x0004
        /*0032*/ 	.short	0x0020
        /*0034*/ 	.byte	0x00, 0xf4, 0x21, 0x00


	//----- nvinfo : EIATTR_KPARAM_INFO
	.align		4
.L_17:
        /*0038*/ 	.byte	0x04, 0x17
        /*003a*/ 	.short	(.L_19 - .L_18)
.L_18:
        /*003c*/ 	.word	0x00000000
        /*0040*/ 	.short	0x0003
        /*0042*/ 	.short	0x0018
        /*0044*/ 	.byte	0x00, 0xf4, 0x21, 0x00


	//----- nvinfo : EIATTR_KPARAM_INFO
	.align		4
.L_19:
        /*0048*/ 	.byte	0x04, 0x17
        /*004a*/ 	.short	(.L_21 - .L_20)
.L_20:
        /*004c*/ 	.word	0x00000000
        /*0050*/ 	.short	0x0002
        /*0052*/ 	.short	0x0010
        /*0054*/ 	.byte	0x00, 0xf4, 0x21, 0x00


	//----- nvinfo : EIATTR_KPARAM_INFO
	.align		4
.L_21:
        /*0058*/ 	.byte	0x04, 0x17
        /*005a*/ 	.short	(.L_23 - .L_22)
.L_22:
        /*005c*/ 	.word	0x00000000
        /*0060*/ 	.short	0x0001
        /*0062*/ 	.short	0x0008
        /*0064*/ 	.byte	0x00, 0xf4, 0x21, 0x00


	//----- nvinfo : EIATTR_KPARAM_INFO
	.align		4
.L_23:
        /*0068*/ 	.byte	0x04, 0x17
        /*006a*/ 	.short	(.L_25 - .L_24)
.L_24:
        /*006c*/ 	.word	0x00000000
        /*0070*/ 	.short	0x0000
        /*0072*/ 	.short	0x0000
        /*0074*/ 	.byte	0x00, 0xf4, 0x21, 0x00


	//----- nvinfo : EIATTR_SPARSE_MMA_MASK
	.align		4
.L_25:
        /*0078*/ 	.byte	0x03, 0x50
        /*007a*/ 	.short	0x0000


	//----- nvinfo : EIATTR_MAXREG_COUNT
	.align		4
        /*007c*/ 	.byte	0x03, 0x1b
        /*007e*/ 	.short	0x00ff


	//----- nvinfo : EIATTR_EXIT_INSTR_OFFSETS
	.align		4
        /*0080*/ 	.byte	0x04, 0x1c
        /*0082*/ 	.short	(.L_27 - .L_26)


	//   ....[0]....
.L_26:
        /*0084*/ 	.word	0x00000390


	//----- nvinfo : EIATTR_REQNTID
	.align		4
.L_27:
        /*0088*/ 	.byte	0x04, 0x10
        /*008a*/ 	.short	(.L_29 - .L_28)
.L_28:
        /*008c*/ 	.word	0x00000100
        /*0090*/ 	.word	0x00000001
        /*0094*/ 	.word	0x00000001


	//----- nvinfo : EIATTR_CBANK_PARAM_SIZE
	.align		4
.L_29:
        /*0098*/ 	.byte	0x03, 0x19
        /*009a*/ 	.short	0x0034


	//----- nvinfo : EIATTR_PARAM_CBANK
	.align		4
        /*009c*/ 	.byte	0x04, 0x0a
        /*009e*/ 	.short	(.L_31 - .L_30)
	.align		4
.L_30:
        /*00a0*/ 	.word	index@(.nv.constant0.triton_poi_fused__native_batch_norm_legit_no_training_12)
        /*00a4*/ 	.short	0x0210
        /*00a6*/ 	.short	0x0034


	//----- nvinfo : EIATTR_SW_WAR
	.align		4
.L_31:
        /*00a8*/ 	.byte	0x04, 0x36
        /*00aa*/ 	.short	(.L_33 - .L_32)
.L_32:
        /*00ac*/ 	.word	0x00000008
.L_33:


//--------------------- .nv.callgraph             --------------------------
	.section	.nv.callgraph,"",@"SHT_CUDA_CALLGRAPH"
	.align	4
	.sectionentsize	8
	.align		4
        /*0000*/ 	.word	0x00000000
	.align		4
        /*0004*/ 	.word	0xffffffff
	.align		4
        /*0008*/ 	.word	0x00000000
	.align		4
        /*000c*/ 	.word	0xfffffffe
	.align		4
        /*0010*/ 	.word	0x00000000
	.align		4
        /*0014*/ 	.word	0xfffffffd
	.align		4
        /*0018*/ 	.word	0x00000000
	.align		4
        /*001c*/ 	.word	0xfffffffc


//--------------------- .nv.constant4             --------------------------
	.section	.nv.constant4,"a",@progbits
	.align	8
	.align		8
.nv.constant4:
        /*0000*/ 	.dword	_$_str
	.align		8
        /*0008*/ 	.dword	_$_str_$_2


//--------------------- .text.triton_poi_fused__native_batch_norm_legit_no_training_12 --------------------------
	.section	.text.triton_poi_fused__native_batch_norm_legit_no_training_12,"ax",@progbits
	.align	128
        .global         triton_poi_fused__native_batch_norm_legit_no_training_12
        .type           triton_poi_fused__native_batch_norm_legit_no_training_12,@function
        .size           triton_poi_fused__native_batch_norm_legit_no_training_12,(.L_x_1 - triton_poi_fused__native_batch_norm_legit_no_training_12)
        .other          triton_poi_fused__native_batch_norm_legit_no_training_12,@"STO_CUDA_ENTRY STV_DEFAULT"
triton_poi_fused__native_batch_norm_legit_no_training_12:
.text.triton_poi_fused__native_batch_norm_legit_no_training_12:
[----:B------:R-:W-:Y:S01]  /*0000*/  LDC R1, c[0x0][0x28] ;  /* 0x00000a00ff017b82 */ /* 0x000fe20000000800 */
[----:B------:R-:W1:Y:S07]  /*0010*/  S2R R0, SR_TID.X ;  /* 0x0000000000007919 */ /* 0x000e6e0000002100 */
[----:B------:R-:W2:Y:S01]  /*0020*/  LDC.64 R2, c[0x0][0x220] ;  /* 0x00008800ff027b82 */ /* 0x000ea20000000a00 */
[----:B------:R-:W-:Y:S01]  /*0030*/  ULDC.64 UR4, c[0x0][0x208] ;  /* 0x0000820000047ab9 */ /* 0x000fe20000000a00 */
[----:B------:R-:W3:Y:S06]  /*0040*/  S2R R7, SR_CTAID.X ;  /* 0x0000000000077919 */ /* 0x000eec0000002500 */
[----:B------:R-:W4:Y:S08]  /*0050*/  LDC.64 R8, c[0x0][0x228] ;  /* 0x00008a00ff087b82 */ /* 0x000f300000000a00 */
[----:B------:R-:W5:Y:S01]  /*0060*/  LDC.64 R10, c[0x0][0x230] ;  /* 0x00008c00ff0a7b82 */ /* 0x000f620000000a00 */
[----:B-1----:R-:W-:-:S02]  /*0070*/  SHF.L.U32 R0, R0, 0x1, RZ ;  /* 0x0000000100007819 */ /* 0x002fc400000006ff */
[----:B---3--:R-:W-:Y:S02]  /*0080*/  SHF.R.S32.HI R5, RZ, 0x16, R7 ;  /* 0x00000016ff057819 */ /* 0x008fe40000011407 */
[----:B------:R-:W-:Y:S02]  /*0090*/  LOP3.LUT R0, R0, 0x1fe, RZ, 0xc0, !PT ;  /* 0x000001fe00007812 */ /* 0x000fe400078ec0ff */
[----:B------:R-:W-:Y:S02]  /*00a0*/  SGXT R5, R5, 0x1 ;  /* 0x000000010505781a */ /* 0x000fe40000000200 */
[----:B------:R-:W-:Y:S02]  /*00b0*/  LEA R0, R7, R0, 0x9 ;  /* 0x0000000007007211 */ /* 0x000fe400078e48ff */
[----:B------:R-:W1:Y:S02]  /*00c0*/  LDC.64 R6, c[0x0][0x218] ;  /* 0x00008600ff067b82 */ /* 0x000e640000000a00 */
[----:B------:R-:W-:-:S04]  /*00d0*/  LEA.HI R5, R5, R0, RZ, 0x6 ;  /* 0x0000000005057211 */ /* 0x000fc800078f30ff */
[----:B------:R-:W-:-:S04]  /*00e0*/  LOP3.LUT R5, R5, 0xffffffc0, RZ, 0xc0, !PT ;  /* 0xffffffc005057812 */ /* 0x000fc800078ec0ff */
[----:B------:R-:W-:Y:S02]  /*00f0*/  IADD3 R13, R0, -R5, RZ ;  /* 0x80000005000d7210 */ /* 0x000fe40007ffe0ff */
[----:B------:R-:W3:Y:S03]  /*0100*/  LDC.64 R4, c[0x0][0x210] ;  /* 0x00008400ff047b82 */ /* 0x000ee60000000a00 */
[----:B--2---:R-:W-:-:S06]  /*0110*/  IMAD.WIDE R2, R13, 0x4, R2 ;  /* 0x000000040d027825 */ /* 0x004fcc00078e0202 */
[----:B------:R-:W2:Y:S01]  /*0120*/  LDG.E.EL.64 R2, desc[UR4][R2.64] ;  /* 0x0000000402027981 */ /* 0x000ea2000c2e1b00 */
[----:B-1----:R-:W-:-:S06]  /*0130*/  IMAD.WIDE R6, R13, 0x4, R6 ;  /* 0x000000040d067825 */ /* 0x002fcc00078e0206 */
[----:B------:R-:W2:Y:S01]  /*0140*/  LDG.E.EL.64 R6, desc[UR4][R6.64] ;  /* 0x0000000406067981 */ /* 0x000ea2000c2e1b00 */
[----:B---3--:R-:W-:-:S06]  /*0150*/  IMAD.WIDE R4, R0, 0x4, R4 ;  /* 0x0000000400047825 */ /* 0x008fcc00078e0204 */
[----:B------:R-:W3:Y:S01]  /*0160*/  LDG.E.64 R4, desc[UR4][R4.64] ;  /* 0x0000000404047981 */ /* 0x000ee2000c1e1b00 */
[----:B----4-:R-:W-:-:S04]  /*0170*/  IMAD.WIDE R8, R13, 0x4, R8 ;  /* 0x000000040d087825 */ /* 0x010fc800078e0208 */
[----:B-----5:R-:W-:Y:S02]  /*0180*/  IMAD.WIDE R10, R13, 0x4, R10 ;  /* 0x000000040d0a7825 */ /* 0x020fe400078e020a */
[----:B------:R-:W4:Y:S04]  /*0190*/  LDG.E.EL.64 R8, desc[UR4][R8.64] ;  /* 0x0000000408087981 */ /* 0x000f28000c2e1b00 */
[----:B------:R-:W4:Y:S01]  /*01a0*/  LDG.E.EL.64 R10, desc[UR4][R10.64] ;  /* 0x000000040a0a7981 */ /* 0x000f22000c2e1b00 */
[----:B------:R-:W-:Y:S01]  /*01b0*/  HFMA2.MMA R15, -RZ, RZ, 1.625, 0 ;  /* 0x3e800000ff0f7435 */ /* 0x000fe200000001ff */
[----:B--2---:R-:W-:Y:S01]  /*01c0*/  FADD R2, R2, 0.0010000000474974513054 ;  /* 0x3a83126f02027421 */ /* 0x004fe20000000000 */
[----:B------:R-:W-:-:S03]  /*01d0*/  FADD R12, R3, 0.0010000000474974513054 ;  /* 0x3a83126f030c7421 */ /* 0x000fc60000000000 */
[----:B------:R1:W2:Y:S08]  /*01e0*/  MUFU.SQRT R13, R2 ;  /* 0x00000002000d7308 */ /* 0x0002b00000002000 */
[----:B------:R-:W5:Y:S01]  /*01f0*/  MUFU.SQRT R14, R12 ;  /* 0x0000000c000e7308 */ /* 0x000f620000002000 */
[----:B-1----:R-:W1:Y:S01]  /*0200*/  LDC.64 R2, c[0x0][0x238] ;  /* 0x00008e00ff027b82 */ /* 0x002e620000000a00 */
[----:B--2---:R-:W-:-:S02]  /*0210*/  FSETP.GT.AND P0, PT, R13, 8.50705917302346158658e+37, PT ;  /* 0x7e8000000d00780b */ /* 0x004fc40003f04000 */
[----:B------:R-:W-:Y:S02]  /*0220*/  FSETP.GEU.AND P2, PT, R13, 1.175494350822287508e-38, PT ;  /* 0x008000000d00780b */ /* 0x000fe40003f4e000 */
[C---:B-----5:R-:W-:Y:S02]  /*0230*/  FSETP.GT.AND P1, PT, R14.reuse, 8.50705917302346158658e+37, PT ;  /* 0x7e8000000e00780b */ /* 0x060fe40003f24000 */
[----:B------:R-:W-:-:S07]  /*0240*/  FSETP.GEU.AND P3, PT, R14, 1.175494350822287508e-38, PT ;  /* 0x008000000e00780b */ /* 0x000fce0003f6e000 */
[----:B------:R-:W-:-:S04]  /*0250*/  @P0 FMUL R13, R13, 0.25 ;  /* 0x3e8000000d0d0820 */ /* 0x000fc80000400000 */
[----:B------:R-:W-:Y:S01]  /*0260*/  @!P2 FMUL R13, R13, 16777216 ;  /* 0x4b8000000d0da820 */ /* 0x000fe20000400000 */
[----:B------:R-:W-:-:S04]  /*0270*/  @P1 FMUL R14, R14, 0.25 ;  /* 0x3e8000000e0e1820 */ /* 0x000fc80000400000 */
[----:B------:R-:W-:Y:S01]  /*0280*/  @!P3 FMUL R14, R14, 16777216 ;  /* 0x4b8000000e0eb820 */ /* 0x000fe20000400000 */
[----:B------:R-:W2:Y:S01]  /*0290*/  MUFU.RCP R13, R13 ;  /* 0x0000000d000d7308 */ /* 0x000ea20000001000 */
[----:B------:R-:W-:-:S07]  /*02a0*/  FSEL R12, R15, 1, P0 ;  /* 0x3f8000000f0c7808 */ /* 0x000fce0000000000 */
[----:B------:R-:W5:Y:S01]  /*02b0*/  MUFU.RCP R14, R14 ;  /* 0x0000000e000e7308 */ /* 0x000f620000001000 */
[----:B------:R-:W-:Y:S01]  /*02c0*/  FSEL R15, R15, 1, P1 ;  /* 0x3f8000000f0f7808 */ /* 0x000fe20000800000 */
[----:B------:R-:W-:Y:S01]  /*02d0*/  @!P2 FMUL R12, R12, 16777216 ;  /* 0x4b8000000c0ca820 */ /* 0x000fe20000400000 */
[----:B---3--:R-:W-:-:S03]  /*02e0*/  FADD R4, R4, -R6 ;  /* 0x8000000604047221 */ /* 0x008fc60000000000 */
[----:B------:R-:W-:Y:S01]  /*02f0*/  @!P3 FMUL R15, R15, 16777216 ;  /* 0x4b8000000f0fb820 */ /* 0x000fe20000400000 */
[----:B------:R-:W-:Y:S01]  /*0300*/  FADD R5, R5, -R7 ;  /* 0x8000000705057221 */ /* 0x000fe20000000000 */
[----:B--2---:R-:W-:Y:S02]  /*0310*/  FMUL R13, R13, R12 ;  /* 0x0000000c0d0d7220 */ /* 0x004fe40000400000 */
[----:B-----5:R-:W-:Y:S02]  /*0320*/  FMUL R6, R14, R15 ;  /* 0x0000000f0e067220 */ /* 0x020fe40000400000 */
[----:B------:R-:W-:Y:S02]  /*0330*/  FMUL R13, R4, R13 ;  /* 0x0000000d040d7220 */ /* 0x000fe40000400000 */
[----:B------:R-:W-:Y:S01]  /*0340*/  FMUL R6, R5, R6 ;  /* 0x0000000605067220 */ /* 0x000fe20000400000 */
[----:B-1----:R-:W-:-:S04]  /*0350*/  IMAD.WIDE R2, R0, 0x4, R2 ;  /* 0x0000000400027825 */ /* 0x002fc800078e0202 */
[----:B----4-:R-:W-:Y:S01]  /*0360*/  FFMA R8, R8, R13, R10 ;  /* 0x0000000d08087223 */ /* 0x010fe2000000000a */
[----:B------:R-:W-:-:S05]  /*0370*/  FFMA R9, R9, R6, R11 ;  /* 0x0000000609097223 */ /* 0x000fca000000000b */
[----:B------:R-:W-:Y:S01]  /*0380*/  STG.E.64 desc[UR4][R2.64], R8 ;  /* 0x0000000802007986 */ /* 0x000fe2000c101b04 */
[----:B------:R-:W-:Y:S05]  /*0390*/  EXIT ;  /* 0x000000000000794d */ /* 0x000fea0003800000 */
.L_x_0:
[----:B------:R-:W-:-:S00]  /*03a0*/  BRA `(.L_x_0) ;  /* 0xfffffffc00fc7947 */ /* 0x000fc0000383ffff */
[----:B------:R-:W-:-:S00]  /*03b0*/  NOP ;  /* 0x0000000000007918 */ /* 0x000fc00000000000 */
        /* <DEDUP_REMOVED lines=12> */
.L_x_1:


//--------------------- .nv.global.init           --------------------------
	.section	.nv.global.init,"aw",@progbits
.nv.global.init:
	.type		_$_str,@object
	.size		_$_str,(_$_str_$_2 - _$_str)
_$_str:
        /*0000*/ 	.byte	0x5f, 0x5f, 0x43, 0x55, 0x44, 0x41, 0x5f, 0x46, 0x54, 0x5a, 0x00
	.type		_$_str_$_2,@object
	.size		_$_str_$_2,(.L_1 - _$_str_$_2)
_$_str_$_2:
        /*000b*/ 	.byte	0x5f, 0x5f, 0x43, 0x55, 0x44, 0x41, 0x5f, 0x50, 0x52, 0x45, 0x43, 0x5f, 0x53, 0x51, 0x52, 0x54
        /*001b*/ 	.byte	0x00
.L_1:


//--------------------- .nv.constant0.triton_poi_fused__native_batch_norm_legit_no_training_12 --------------------------
	.section	.nv.constant0.triton_poi_fused__native_batch_norm_legit_no_training_12,"a",@progbits
	.sectionflags	@""
	.align	4
.nv.constant0.triton_poi_fused__native_batch_norm_legit_no_training_12:
	.zero		580
